//
// Generated by NVIDIA NVVM Compiler
//
// Compiler Build ID: CL-36424714
// Cuda compilation tools, release 13.0, V13.0.88
// Based on NVVM 20.0.0
//

.version 9.0
.target sm_100
.address_size 64

	// .globl	_Z17sq_mat_mul_kernelPfS_S_i

.visible .entry _Z17sq_mat_mul_kernelPfS_S_i(
	.param .u64 .ptr .align 1 _Z17sq_mat_mul_kernelPfS_S_i_param_0,
	.param .u64 .ptr .align 1 _Z17sq_mat_mul_kernelPfS_S_i_param_1,
	.param .u64 .ptr .align 1 _Z17sq_mat_mul_kernelPfS_S_i_param_2,
	.param .u32 _Z17sq_mat_mul_kernelPfS_S_i_param_3
)
{
	.reg .pred 	%p<10>;
	.reg .b32 	%r<40>;
	.reg .b32 	%f<67>;
	.reg .b64 	%rd<67>;

	ld.param.u64 	%rd14, [_Z17sq_mat_mul_kernelPfS_S_i_param_0];
	ld.param.u64 	%rd15, [_Z17sq_mat_mul_kernelPfS_S_i_param_1];
	ld.param.u32 	%r18, [_Z17sq_mat_mul_kernelPfS_S_i_param_3];
	cvta.to.global.u64 	%rd1, %rd15;
	cvta.to.global.u64 	%rd2, %rd14;
	mov.u32 	%r19, %ntid.y;
	mov.u32 	%r20, %ctaid.y;
	mov.u32 	%r21, %tid.y;
	mad.lo.s32 	%r1, %r19, %r20, %r21;
	mov.u32 	%r22, %ntid.x;
	mov.u32 	%r23, %ctaid.x;
	mov.u32 	%r24, %tid.x;
	mad.lo.s32 	%r2, %r22, %r23, %r24;
	max.s32 	%r25, %r1, %r2;
	setp.ge.s32 	%p1, %r25, %r18;
	@%p1 bra 	$L__BB0_13;
	mul.lo.s32 	%r3, %r18, %r1;
	and.b32  	%r4, %r18, 7;
	setp.lt.u32 	%p2, %r18, 8;
	mov.f32 	%f66, 0f00000000;
	mov.b32 	%r38, 0;
	@%p2 bra 	$L__BB0_4;
	and.b32  	%r38, %r18, 2147483640;
	neg.s32 	%r36, %r38;
	mul.wide.s32 	%rd16, %r18, 4;
	add.s64 	%rd3, %rd1, %rd16;
	shl.b32 	%r7, %r18, 3;
	mul.wide.s32 	%rd17, %r18, 8;
	add.s64 	%rd4, %rd1, %rd17;
	mul.wide.s32 	%rd18, %r18, 12;
	add.s64 	%rd5, %rd1, %rd18;
	mul.wide.s32 	%rd19, %r18, 16;
	add.s64 	%rd6, %rd1, %rd19;
	mul.wide.s32 	%rd20, %r18, 20;
	add.s64 	%rd7, %rd1, %rd20;
	mul.wide.s32 	%rd21, %r18, 24;
	add.s64 	%rd8, %rd1, %rd21;
	mul.wide.s32 	%rd22, %r18, 28;
	add.s64 	%rd9, %rd1, %rd22;
	mul.wide.u32 	%rd23, %r3, 4;
	add.s64 	%rd24, %rd23, %rd2;
	add.s64 	%rd66, %rd24, 16;
	mov.f32 	%f66, 0f00000000;
	mov.u32 	%r35, %r2;
$L__BB0_3:
	.pragma "nounroll";
	mul.wide.s32 	%rd25, %r35, 4;
	add.s64 	%rd26, %rd3, %rd25;
	add.s64 	%rd27, %rd4, %rd25;
	add.s64 	%rd28, %rd5, %rd25;
	add.s64 	%rd29, %rd6, %rd25;
	add.s64 	%rd30, %rd7, %rd25;
	add.s64 	%rd31, %rd8, %rd25;
	add.s64 	%rd32, %rd9, %rd25;
	add.s64 	%rd33, %rd1, %rd25;
	ld.global.f32 	%f16, [%rd66+-16];
	ld.global.f32 	%f17, [%rd33];
	fma.rn.f32 	%f18, %f16, %f17, %f66;
	ld.global.f32 	%f19, [%rd66+-12];
	ld.global.f32 	%f20, [%rd26];
	fma.rn.f32 	%f21, %f19, %f20, %f18;
	ld.global.f32 	%f22, [%rd66+-8];
	ld.global.f32 	%f23, [%rd27];
	fma.rn.f32 	%f24, %f22, %f23, %f21;
	ld.global.f32 	%f25, [%rd66+-4];
	ld.global.f32 	%f26, [%rd28];
	fma.rn.f32 	%f27, %f25, %f26, %f24;
	ld.global.f32 	%f28, [%rd66];
	ld.global.f32 	%f29, [%rd29];
	fma.rn.f32 	%f30, %f28, %f29, %f27;
	ld.global.f32 	%f31, [%rd66+4];
	ld.global.f32 	%f32, [%rd30];
	fma.rn.f32 	%f33, %f31, %f32, %f30;
	ld.global.f32 	%f34, [%rd66+8];
	ld.global.f32 	%f35, [%rd31];
	fma.rn.f32 	%f36, %f34, %f35, %f33;
	ld.global.f32 	%f37, [%rd66+12];
	ld.global.f32 	%f38, [%rd32];
	fma.rn.f32 	%f66, %f37, %f38, %f36;
	add.s32 	%r36, %r36, 8;
	add.s32 	%r35, %r35, %r7;
	add.s64 	%rd66, %rd66, 32;
	setp.ne.s32 	%p3, %r36, 0;
	@%p3 bra 	$L__BB0_3;
$L__BB0_4:
	setp.eq.s32 	%p4, %r4, 0;
	@%p4 bra 	$L__BB0_12;
	and.b32  	%r13, %r18, 3;
	setp.lt.u32 	%p5, %r4, 4;
	@%p5 bra 	$L__BB0_7;
	add.s32 	%r27, %r38, %r3;
	mul.wide.u32 	%rd34, %r27, 4;
	add.s64 	%rd35, %rd2, %rd34;
	ld.global.f32 	%f40, [%rd35];
	mad.lo.s32 	%r28, %r38, %r18, %r2;
	mul.wide.s32 	%rd36, %r28, 4;
	add.s64 	%rd37, %rd1, %rd36;
	ld.global.f32 	%f41, [%rd37];
	fma.rn.f32 	%f42, %f40, %f41, %f66;
	cvt.u64.u32 	%rd38, %r3;
	cvt.u64.u32 	%rd39, %r38;
	add.s64 	%rd40, %rd39, %rd38;
	shl.b64 	%rd41, %rd40, 2;
	add.s64 	%rd42, %rd2, %rd41;
	ld.global.f32 	%f43, [%rd42+4];
	mul.wide.s32 	%rd43, %r18, 4;
	add.s64 	%rd44, %rd37, %rd43;
	ld.global.f32 	%f44, [%rd44];
	fma.rn.f32 	%f45, %f43, %f44, %f42;
	ld.global.f32 	%f46, [%rd42+8];
	add.s64 	%rd45, %rd44, %rd43;
	ld.global.f32 	%f47, [%rd45];
	fma.rn.f32 	%f48, %f46, %f47, %f45;
	ld.global.f32 	%f49, [%rd42+12];
	add.s64 	%rd46, %rd45, %rd43;
	ld.global.f32 	%f50, [%rd46];
	fma.rn.f32 	%f66, %f49, %f50, %f48;
	add.s32 	%r38, %r38, 4;
$L__BB0_7:
	setp.eq.s32 	%p6, %r13, 0;
	@%p6 bra 	$L__BB0_12;
	setp.eq.s32 	%p7, %r13, 1;
	@%p7 bra 	$L__BB0_10;
	add.s32 	%r29, %r38, %r3;
	mul.wide.u32 	%rd47, %r29, 4;
	add.s64 	%rd48, %rd2, %rd47;
	ld.global.f32 	%f52, [%rd48];
	mad.lo.s32 	%r30, %r38, %r18, %r2;
	mul.wide.s32 	%rd49, %r30, 4;
	add.s64 	%rd50, %rd1, %rd49;
	ld.global.f32 	%f53, [%rd50];
	fma.rn.f32 	%f54, %f52, %f53, %f66;
	cvt.u64.u32 	%rd51, %r3;
	cvt.u64.u32 	%rd52, %r38;
	add.s64 	%rd53, %rd52, %rd51;
	shl.b64 	%rd54, %rd53, 2;
	add.s64 	%rd55, %rd2, %rd54;
	ld.global.f32 	%f55, [%rd55+4];
	mul.wide.s32 	%rd56, %r18, 4;
	add.s64 	%rd57, %rd50, %rd56;
	ld.global.f32 	%f56, [%rd57];
	fma.rn.f32 	%f66, %f55, %f56, %f54;
	add.s32 	%r38, %r38, 2;
$L__BB0_10:
	and.b32  	%r31, %r18, 1;
	setp.eq.b32 	%p8, %r31, 1;
	not.pred 	%p9, %p8;
	@%p9 bra 	$L__BB0_12;
	add.s32 	%r32, %r38, %r3;
	mul.wide.u32 	%rd58, %r32, 4;
	add.s64 	%rd59, %rd2, %rd58;
	ld.global.f32 	%f57, [%rd59];
	mad.lo.s32 	%r33, %r38, %r18, %r2;
	mul.wide.s32 	%rd60, %r33, 4;
	add.s64 	%rd61, %rd1, %rd60;
	ld.global.f32 	%f58, [%rd61];
	fma.rn.f32 	%f66, %f57, %f58, %f66;
$L__BB0_12:
	ld.param.u64 	%rd65, [_Z17sq_mat_mul_kernelPfS_S_i_param_2];
	add.s32 	%r34, %r3, %r2;
	cvta.to.global.u64 	%rd62, %rd65;
	mul.wide.s32 	%rd63, %r34, 4;
	add.s64 	%rd64, %rd62, %rd63;
	st.global.f32 	[%rd64], %f66;
$L__BB0_13:
	ret;

}


// ===== COMPILED SASS (sm_100) =====

	.target	sm_100

	.elftype	@"ET_EXEC"


//--------------------- .note.nv.tkinfo           --------------------------
	.section	.note.nv.tkinfo,"",@"SHT_NOTE"
	.sectionflags	@"SHF_NOTE_NV_TKINFO"
	.tkinfo
        /*0018*/ 	.word	0x00000002
        /*0030*/ 	.string	""
        /*0030*/ 	.string	"ptxas"
        /*0030*/ 	.string	"Cuda compilation tools, release 13.0, V13.0.88"
        /*0030*/ 	.string	"Build cuda_13.0.r13.0/compiler.36424714_0"
        /*0030*/ 	.string	"-arch sm_100 -m 64 "



//--------------------- .note.nv.cuinfo           --------------------------
	.section	.note.nv.cuinfo,"",@"SHT_NOTE"
	.sectionflags	@"SHF_NOTE_NV_CUINFO"
        /*0018*/ 	.short	0x0002
        /*001a*/ 	.short	0x0064
        /*001c*/ 	.short	0x0082
	.zero		2


//--------------------- .nv.info                  --------------------------
	.section	.nv.info,"",@"SHT_CUDA_INFO"
	.align	4


	//----- nvinfo : EIATTR_REGCOUNT
	.align		4
        /*0000*/ 	.byte	0x04, 0x2f
        /*0002*/ 	.short	(.L_1 - .L_0)
	.align		4
.L_0:
        /*0004*/ 	.word	index@(_Z17sq_mat_mul_kernelPfS_S_i)
        /*0008*/ 	.word	0x0000001e


	//----- nvinfo : EIATTR_FRAME_SIZE
	.align		4
.L_1:
        /*000c*/ 	.byte	0x04, 0x11
        /*000e*/ 	.short	(.L_3 - .L_2)
	.align		4
.L_2:
        /*0010*/ 	.word	index@(_Z17sq_mat_mul_kernelPfS_S_i)
        /*0014*/ 	.word	0x00000000


	//----- nvinfo : EIATTR_MIN_STACK_SIZE
	.align		4
.L_3:
        /*0018*/ 	.byte	0x04, 0x12
        /*001a*/ 	.short	(.L_5 - .L_4)
	.align		4
.L_4:
        /*001c*/ 	.word	index@(_Z17sq_mat_mul_kernelPfS_S_i)
        /*0020*/ 	.word	0x00000000
.L_5:


//--------------------- .nv.compat                --------------------------
	.section	.nv.compat,"",@"SHT_CUDA_COMPAT_INFO"
	.align	4
        /*0000*/ 	.byte	0x02, 0x09, 0x00, 0x00, 0x02, 0x02, 0x01, 0x00, 0x02, 0x05, 0x05, 0x00, 0x03, 0x07, 0x01, 0x01
        /*0010*/ 	.byte	0x02, 0x03, 0x00, 0x00, 0x02, 0x06, 0x01, 0x00, 0x04, 0x0b, 0x08, 0x00, 0x09, 0x00, 0x00, 0x00
        /*0020*/ 	.byte	0x00, 0x00, 0x00, 0x00


//--------------------- .nv.info._Z17sq_mat_mul_kernelPfS_S_i --------------------------
	.section	.nv.info._Z17sq_mat_mul_kernelPfS_S_i,"",@"SHT_CUDA_INFO"
	.sectionflags	@""
	.align	4


	//----- nvinfo : EIATTR_CUDA_API_VERSION
	.align		4
        /*0000*/ 	.byte	0x04, 0x37
        /*0002*/ 	.short	(.L_7 - .L_6)
.L_6:
        /*0004*/ 	.word	0x00000082


	//----- nvinfo : EIATTR_KPARAM_INFO
	.align		4
.L_7:
        /*0008*/ 	.byte	0x04, 0x17
        /*000a*/ 	.short	(.L_9 - .L_8)
.L_8:
        /*000c*/ 	.word	0x00000000
        /*0010*/ 	.short	0x0003
        /*0012*/ 	.short	0x0018
        /*0014*/ 	.byte	0x00, 0xf0, 0x11, 0x00


	//----- nvinfo : EIATTR_KPARAM_INFO
	.align		4
.L_9:
        /*0018*/ 	.byte	0x04, 0x17
        /*001a*/ 	.short	(.L_11 - .L_10)
.L_10:
        /*001c*/ 	.word	0x00000000
        /*0020*/ 	.short	0x0002
        /*0022*/ 	.short	0x0010
        /*0024*/ 	.byte	0x00, 0xf5, 0x21, 0x00


	//----- nvinfo : EIATTR_KPARAM_INFO
	.align		4
.L_11:
        /*0028*/ 	.byte	0x04, 0x17
        /*002a*/ 	.short	(.L_13 - .L_12)
.L_12:
        /*002c*/ 	.word	0x00000000
        /*0030*/ 	.short	0x0001
        /*0032*/ 	.short	0x0008
        /*0034*/ 	.byte	0x00, 0xf5, 0x21, 0x00


	//----- nvinfo : EIATTR_KPARAM_INFO
	.align		4
.L_13:
        /*0038*/ 	.byte	0x04, 0x17
        /*003a*/ 	.short	(.L_15 - .L_14)
.L_14:
        /*003c*/ 	.word	0x00000000
        /*0040*/ 	.short	0x0000
        /*0042*/ 	.short	0x0000
        /*0044*/ 	.byte	0x00, 0xf5, 0x21, 0x00


	//----- nvinfo : EIATTR_SPARSE_MMA_MASK
	.align		4
.L_15:
        /*0048*/ 	.byte	0x03, 0x50
        /*004a*/ 	.short	0x0000


	//----- nvinfo : EIATTR_MAXREG_COUNT
	.align		4
        /*004c*/ 	.byte	0x03, 0x1b
        /*004e*/ 	.short	0x00ff


	//----- nvinfo : EIATTR_MERCURY_ISA_VERSION
	.align		4
        /*0050*/ 	.byte	0x03, 0x5f
        /*0052*/ 	.short	0x0101


	//----- nvinfo : EIATTR_VRC_CTA_INIT_COUNT
	.align		4
        /*0054*/ 	.byte	0x02, 0x4a
	.zero		1
	.zero		1


	//----- nvinfo : EIATTR_EXIT_INSTR_OFFSETS
	.align		4
        /*0058*/ 	.byte	0x04, 0x1c
        /*005a*/ 	.short	(.L_17 - .L_16)


	//   ....[0]....
.L_16:
        /*005c*/ 	.word	0x000000c0


	//   ....[1]....
        /*0060*/ 	.word	0x00000a90


	//----- nvinfo : EIATTR_CBANK_PARAM_SIZE
	.align		4
.L_17:
        /*0064*/ 	.byte	0x03, 0x19
        /*0066*/ 	.short	0x001c


	//----- nvinfo : EIATTR_PARAM_CBANK
	.align		4
        /*0068*/ 	.byte	0x04, 0x0a
        /*006a*/ 	.short	(.L_19 - .L_18)
	.align		4
.L_18:
        /*006c*/ 	.word	index@(.nv.constant0._Z17sq_mat_mul_kernelPfS_S_i)
        /*0070*/ 	.short	0x0380
        /*0072*/ 	.short	0x001c


	//----- nvinfo : EIATTR_SW_WAR
	.align		4
.L_19:
        /*0074*/ 	.byte	0x04, 0x36
        /*0076*/ 	.short	(.L_21 - .L_20)
.L_20:
        /*0078*/ 	.word	0x00000008
.L_21:


//--------------------- .nv.callgraph             --------------------------
	.section	.nv.callgraph,"",@"SHT_CUDA_CALLGRAPH"
	.align	4
	.sectionentsize	8
	.align		4
        /*0000*/ 	.word	0x00000000
	.align		4
        /*0004*/ 	.word	0xffffffff
	.align		4
        /*0008*/ 	.word	0x00000000
	.align		4
        /*000c*/ 	.word	0xfffffffe
	.align		4
        /*0010*/ 	.word	0x00000000
	.align		4
        /*0014*/ 	.word	0xfffffffd
	.align		4
        /*0018*/ 	.word	0x00000000
	.align		4
        /*001c*/ 	.word	0xfffffffc


//--------------------- .text._Z17sq_mat_mul_kernelPfS_S_i --------------------------
	.section	.text._Z17sq_mat_mul_kernelPfS_S_i,"ax",@progbits
	.align	128
        .global         _Z17sq_mat_mul_kernelPfS_S_i
        .type           _Z17sq_mat_mul_kernelPfS_S_i,@function
        .size           _Z17sq_mat_mul_kernelPfS_S_i,(.L_x_5 - _Z17sq_mat_mul_kernelPfS_S_i)
        .other          _Z17sq_mat_mul_kernelPfS_S_i,@"STO_CUDA_ENTRY STV_DEFAULT"
_Z17sq_mat_mul_kernelPfS_S_i:
.text._Z17sq_mat_mul_kernelPfS_S_i:
[----:B------:R-:W-:Y:S01]  /*0000*/  LDC R1, c[0x0][0x37c] ;  /* 0x0000df00ff017b82 */ /* 0x000fe20000000800 */
[----:B------:R-:W0:Y:S01]  /*0010*/  S2R R13, SR_CTAID.Y ;  /* 0x00000000000d7919 */ /* 0x000e220000002600 */
[----:B------:R-:W0:Y:S01]  /*0020*/  LDCU UR4, c[0x0][0x364] ;  /* 0x00006c80ff0477ac */ /* 0x000e220008000800 */
[----:B------:R-:W0:Y:S01]  /*0030*/  S2R R0, SR_TID.Y ;  /* 0x0000000000007919 */ /* 0x000e220000002200 */
[----:B------:R-:W1:Y:S01]  /*0040*/  LDCU UR5, c[0x0][0x360] ;  /* 0x00006c00ff0577ac */ /* 0x000e620008000800 */
[----:B------:R-:W1:Y:S01]  /*0050*/  S2R R2, SR_CTAID.X ;  /* 0x0000000000027919 */ /* 0x000e620000002500 */
[----:B------:R-:W2:Y:S01]  /*0060*/  LDCU UR20, c[0x0][0x398] ;  /* 0x00007300ff1477ac */ /* 0x000ea20008000800 */
[----:B------:R-:W1:Y:S01]  /*0070*/  S2R R3, SR_TID.X ;  /* 0x0000000000037919 */ /* 0x000e620000002100 */
[----:B0-----:R-:W-:Y:S02]  /*0080*/  IMAD R13, R13, UR4, R0 ;  /* 0x000000040d0d7c24 */ /* 0x001fe4000f8e0200 */
[----:B-1----:R-:W-:-:S05]  /*0090*/  IMAD R0, R2, UR5, R3 ;  /* 0x0000000502007c24 */ /* 0x002fca000f8e0203 */
[----:B------:R-:W-:-:S04]  /*00a0*/  VIMNMX R2, PT, PT, R13, R0, !PT ;  /* 0x000000000d027248 */ /* 0x000fc80007fe0100 */
[----:B--2---:R-:W-:-:S13]  /*00b0*/  ISETP.GE.AND P0, PT, R2, UR20, PT ;  /* 0x0000001402007c0c */ /* 0x004fda000bf06270 */
[----:B------:R-:W-:Y:S05]  /*00c0*/  @P0 EXIT ;  /* 0x000000000000094d */ /* 0x000fea0003800000 */
[----:B------:R-:W-:Y:S01]  /*00d0*/  UISETP.GE.U32.AND UP0, UPT, UR20, 0x8, UPT ;  /* 0x000000081400788c */ /* 0x000fe2000bf06070 */
[----:B------:R-:W-:Y:S02]  /*00e0*/  HFMA2 R12, -RZ, RZ, 0, 0 ;  /* 0x00000000ff0c7431 */ /* 0x000fe400000001ff */
[----:B------:R-:W-:Y:S01]  /*00f0*/  IMAD R13, R13, UR20, RZ ;  /* 0x000000140d0d7c24 */ /* 0x000fe2000f8e02ff */
[----:B------:R-:W-:Y:S01]  /*0100*/  UMOV UR4, URZ ;  /* 0x000000ff00047c82 */ /* 0x000fe20008000000 */
[----:B------:R-:W0:Y:S04]  /*0110*/  LDCU.64 UR18, c[0x0][0x358] ;  /* 0x00006b00ff1277ac */ /* 0x000e280008000a00 */
[----:B------:R-:W-:Y:S05]  /*0120*/  BRA.U !UP0, `(.L_x_0) ;  /* 0x0000000508047547 */ /* 0x000fea000b800000 */
[----:B------:R-:W1:Y:S01]  /*0130*/  LDCU.128 UR24, c[0x0][0x380] ;  /* 0x00007000ff1877ac */ /* 0x000e620008000c00 */
[----:B------:R-:W-:Y:S02]  /*0140*/  MOV R12, RZ ;  /* 0x000000ff000c7202 */ /* 0x000fe40000000f00 */
[----:B------:R-:W-:Y:S01]  /*0150*/  MOV R14, R0 ;  /* 0x00000000000e7202 */ /* 0x000fe20000000f00 */
[----:B------:R-:W-:-:S04]  /*0160*/  ULOP3.LUT UR4, UR20, 0x7ffffff8, URZ, 0xc0, !UPT ;  /* 0x7ffffff814047892 */ /* 0x000fc8000f8ec0ff */
[----:B------:R-:W-:Y:S01]  /*0170*/  UIADD3 UR5, UPT, UPT, -UR4, URZ, URZ ;  /* 0x000000ff04057290 */ /* 0x000fe2000fffe1ff */
[----:B-1----:R-:W-:Y:S01]  /*0180*/  MOV R2, UR24 ;  /* 0x0000001800027c02 */ /* 0x002fe20008000f00 */
[----:B------:R-:W-:Y:S01]  /*0190*/  UIMAD.WIDE UR6, UR20, 0x8, UR26 ;  /* 0x00000008140678a5 */ /* 0x000fe2000f8e021a */
[----:B------:R-:W-:Y:S01]  /*01a0*/  MOV R3, UR25 ;  /* 0x0000001900037c02 */ /* 0x000fe20008000f00 */
[----:B------:R-:W-:Y:S02]  /*01b0*/  UIMAD.WIDE UR8, UR20, 0xc, UR26 ;  /* 0x0000000c140878a5 */ /* 0x000fe4000f8e021a */
[----:B------:R-:W-:Y:S01]  /*01c0*/  UIMAD.WIDE UR10, UR20, 0x10, UR26 ;  /* 0x00000010140a78a5 */ /* 0x000fe2000f8e021a */
[----:B------:R-:W-:Y:S01]  /*01d0*/  IMAD.WIDE.U32 R2, R13, 0x4, R2 ;  /* 0x000000040d027825 */ /* 0x000fe200078e0002 */
[----:B------:R-:W-:Y:S02]  /*01e0*/  UIMAD.WIDE UR12, UR20, 0x14, UR26 ;  /* 0x00000014140c78a5 */ /* 0x000fe4000f8e021a */
[----:B------:R-:W-:Y:S01]  /*01f0*/  UIMAD.WIDE UR14, UR20, 0x18, UR26 ;  /* 0x00000018140e78a5 */ /* 0x000fe2000f8e021a */
[----:B------:R-:W-:Y:S01]  /*0200*/  IADD3 R2, P0, PT, R2, 0x10, RZ ;  /* 0x0000001002027810 */ /* 0x000fe20007f1e0ff */
[----:B------:R-:W-:-:S03]  /*0210*/  UIMAD.WIDE UR16, UR20, 0x1c, UR26 ;  /* 0x0000001c141078a5 */ /* 0x000fc6000f8e021a */
[----:B------:R-:W-:-:S09]  /*0220*/  IADD3.X R3, PT, PT, RZ, R3, RZ, P0, !PT ;  /* 0x00000003ff037210 */ /* 0x000fd200007fe4ff */
.L_x_1:
[----:B------:R-:W-:Y:S01]  /*0230*/  UIMAD.WIDE UR22, UR20, 0x4, UR26 ;  /* 0x00000004141678a5 */ /* 0x000fe2000f8e021a */
[----:B------:R-:W-:Y:S02]  /*0240*/  IMAD.MOV.U32 R23, RZ, RZ, 0x4 ;  /* 0x00000004ff177424 */ /* 0x000fe400078e00ff */
[----:B------:R-:W-:Y:S01]  /*0250*/  HFMA2 R11, -RZ, RZ, 0, 2.384185791015625e-07 ;  /* 0x00000004ff0b7431 */ /* 0x000fe200000001ff */
[----:B------:R-:W-:Y:S01]  /*0260*/  MOV R25, 0x4 ;  /* 0x0000000400197802 */ /* 0x000fe20000000f00 */
[----:B0-----:R-:W2:Y:S01]  /*0270*/  LDG.E R21, desc[UR18][R2.64+-0x10] ;  /* 0xfffff01202157981 */ /* 0x001ea2000c1e1900 */
[C---:B------:R-:W-:Y:S01]  /*0280*/  IMAD.WIDE R22, R14.reuse, R23, UR26 ;  /* 0x0000001a0e167e25 */ /* 0x040fe2000f8e0217 */
[----:B------:R-:W-:Y:S02]  /*0290*/  MOV R8, UR22 ;  /* 0x0000001600087c02 */ /* 0x000fe40008000f00 */
[----:B------:R-:W-:Y:S01]  /*02a0*/  MOV R9, UR23 ;  /* 0x0000001700097c02 */ /* 0x000fe20008000f00 */
[----:B------:R-:W3:Y:S02]  /*02b0*/  LDG.E R19, desc[UR18][R2.64+-0xc] ;  /* 0xfffff41202137981 */ /* 0x000ee4000c1e1900 */
[----:B------:R-:W-:-:S02]  /*02c0*/  IMAD.WIDE R8, R14, 0x4, R8 ;  /* 0x000000040e087825 */ /* 0x000fc400078e0208 */
[----:B------:R-:W2:Y:S01]  /*02d0*/  LDG.E R22, desc[UR18][R22.64] ;  /* 0x0000001216167981 */ /* 0x000ea2000c1e1900 */
[----:B------:R-:W-:Y:S01]  /*02e0*/  MOV R5, 0x4 ;  /* 0x0000000400057802 */ /* 0x000fe20000000f00 */
[C---:B------:R-:W-:Y:S02]  /*02f0*/  IMAD.WIDE R24, R14.reuse, R25, UR6 ;  /* 0x000000060e187e25 */ /* 0x040fe4000f8e0219 */
[----:B------:R0:W3:Y:S02]  /*0300*/  LDG.E R20, desc[UR18][R8.64] ;  /* 0x0000001208147981 */ /* 0x0000e4000c1e1900 */
[----:B------:R-:W-:Y:S02]  /*0310*/  IMAD.WIDE R10, R14, R11, UR8 ;  /* 0x000000080e0a7e25 */ /* 0x000fe4000f8e020b */
[----:B------:R-:W4:Y:S04]  /*0320*/  LDG.E R18, desc[UR18][R24.64] ;  /* 0x0000001218127981 */ /* 0x000f28000c1e1900 */
[----:B------:R-:W4:Y:S01]  /*0330*/  LDG.E R17, desc[UR18][R2.64+-0x8] ;  /* 0xfffff81202117981 */ /* 0x000f22000c1e1900 */
[----:B0-----:R-:W-:-:S02]  /*0340*/  HFMA2 R9, -RZ, RZ, 0, 2.384185791015625e-07 ;  /* 0x00000004ff097431 */ /* 0x001fc400000001ff */
[----:B------:R-:W-:Y:S01]  /*0350*/  IMAD.MOV.U32 R7, RZ, RZ, 0x4 ;  /* 0x00000004ff077424 */ /* 0x000fe200078e00ff */
[----:B------:R0:W5:Y:S01]  /*0360*/  LDG.E R16, desc[UR18][R10.64] ;  /* 0x000000120a107981 */ /* 0x000162000c1e1900 */
[----:B------:R-:W-:-:S03]  /*0370*/  IMAD.WIDE R4, R14, R5, UR10 ;  /* 0x0000000a0e047e25 */ /* 0x000fc6000f8e0205 */
[----:B------:R-:W5:Y:S01]  /*0380*/  LDG.E R15, desc[UR18][R2.64+-0x4] ;  /* 0xfffffc12020f7981 */ /* 0x000f62000c1e1900 */
[C---:B------:R-:W-:Y:S01]  /*0390*/  IMAD.WIDE R6, R14.reuse, R7, UR12 ;  /* 0x0000000c0e067e25 */ /* 0x040fe2000f8e0207 */
[----:B------:R-:W-:Y:S02]  /*03a0*/  MOV R27, 0x4 ;  /* 0x00000004001b7802 */ /* 0x000fe40000000f00 */
[----:B------:R1:W5:Y:S01]  /*03b0*/  LDG.E R4, desc[UR18][R4.64] ;  /* 0x0000001204047981 */ /* 0x000362000c1e1900 */
[----:B------:R-:W-:-:S03]  /*03c0*/  IMAD.WIDE R8, R14, R9, UR14 ;  /* 0x0000000e0e087e25 */ /* 0x000fc6000f8e0209 */
[----:B------:R-:W5:Y:S01]  /*03d0*/  LDG.E R23, desc[UR18][R2.64] ;  /* 0x0000001202177981 */ /* 0x000f62000c1e1900 */
[----:B0-----:R-:W-:-:S03]  /*03e0*/  IMAD.WIDE R10, R14, R27, UR16 ;  /* 0x000000100e0a7e25 */ /* 0x001fc6000f8e021b */
[----:B------:R-:W5:Y:S04]  /*03f0*/  LDG.E R7, desc[UR18][R6.64] ;  /* 0x0000001206077981 */ /* 0x000f68000c1e1900 */
[----:B------:R-:W5:Y:S04]  /*0400*/  LDG.E R24, desc[UR18][R2.64+0x4] ;  /* 0x0000041202187981 */ /* 0x000f68000c1e1900 */
[----:B------:R-:W5:Y:S04]  /*0410*/  LDG.E R8, desc[UR18][R8.64] ;  /* 0x0000001208087981 */ /* 0x000f68000c1e1900 */
[----:B------:R-:W5:Y:S04]  /*0420*/  LDG.E R25, desc[UR18][R2.64+0x8] ;  /* 0x0000081202197981 */ /* 0x000f68000c1e1900 */
[----:B------:R-:W5:Y:S04]  /*0430*/  LDG.E R10, desc[UR18][R10.64] ;  /* 0x000000120a0a7981 */ /* 0x000f68000c1e1900 */
[----:B------:R0:W5:Y:S01]  /*0440*/  LDG.E R27, desc[UR18][R2.64+0xc] ;  /* 0x00000c12021b7981 */ /* 0x000162000c1e1900 */
[----:B------:R-:W-:-:S04]  /*0450*/  UIADD3 UR5, UPT, UPT, UR5, 0x8, URZ ;  /* 0x0000000805057890 */ /* 0x000fc8000fffe0ff */
[----:B------:R-:W-:Y:S01]  /*0460*/  UISETP.NE.AND UP0, UPT, UR5, URZ, UPT ;  /* 0x000000ff0500728c */ /* 0x000fe2000bf05270 */
[----:B-1----:R-:W-:Y:S02]  /*0470*/  MOV R5, UR20 ;  /* 0x0000001400057c02 */ /* 0x002fe40008000f00 */
[----:B0-----:R-:W-:Y:S02]  /*0480*/  IADD3 R2, P0, PT, R2, 0x20, RZ ;  /* 0x0000002002027810 */ /* 0x001fe40007f1e0ff */
[----:B------:R-:W-:Y:S02]  /*0490*/  LEA R14, R5, R14, 0x3 ;  /* 0x0000000e050e7211 */ /* 0x000fe400078e18ff */
[----:B------:R-:W-:Y:S01]  /*04a0*/  IADD3.X R3, PT, PT, RZ, R3, RZ, P0, !PT ;  /* 0x00000003ff037210 */ /* 0x000fe200007fe4ff */
[----:B--2---:R-:W-:-:S04]  /*04b0*/  FFMA R22, R21, R22, R12 ;  /* 0x0000001615167223 */ /* 0x004fc8000000000c */
[----:B---3--:R-:W-:-:S04]  /*04c0*/  FFMA R20, R19, R20, R22 ;  /* 0x0000001413147223 */ /* 0x008fc80000000016 */
[----:B----4-:R-:W-:-:S04]  /*04d0*/  FFMA R18, R17, R18, R20 ;  /* 0x0000001211127223 */ /* 0x010fc80000000014 */
[----:B-----5:R-:W-:-:S04]  /*04e0*/  FFMA R16, R15, R16, R18 ;  /* 0x000000100f107223 */ /* 0x020fc80000000012 */
[----:B------:R-:W-:-:S04]  /*04f0*/  FFMA R23, R23, R4, R16 ;  /* 0x0000000417177223 */ /* 0x000fc80000000010 */
[----:B------:R-:W-:-:S04]  /*0500*/  FFMA R24, R24, R7, R23 ;  /* 0x0000000718187223 */ /* 0x000fc80000000017 */
[----:B------:R-:W-:-:S04]  /*0510*/  FFMA R8, R25, R8, R24 ;  /* 0x0000000819087223 */ /* 0x000fc80000000018 */
[----:B------:R-:W-:Y:S01]  /*0520*/  FFMA R12, R27, R10, R8 ;  /* 0x0000000a1b0c7223 */ /* 0x000fe20000000008 */
[----:B------:R-:W-:Y:S06]  /*0530*/  BRA.U UP0, `(.L_x_1) ;  /* 0xfffffffd003c7547 */ /* 0x000fec000b83ffff */
.L_x_0:
[----:B------:R-:W-:-:S04]  /*0540*/  ULOP3.LUT UR6, UR20, 0x7, URZ, 0xc0, !UPT ;  /* 0x0000000714067892 */ /* 0x000fc8000f8ec0ff */
[----:B------:R-:W-:-:S09]  /*0550*/  UISETP.NE.AND UP0, UPT, UR6, URZ, UPT ;  /* 0x000000ff0600728c */ /* 0x000fd2000bf05270 */
[----:B------:R-:W-:Y:S05]  /*0560*/  BRA.U !UP0, `(.L_x_2) ;  /* 0x0000000508387547 */ /* 0x000fea000b800000 */
[----:B------:R-:W-:Y:S02]  /*0570*/  UISETP.GE.U32.AND UP0, UPT, UR6, 0x4, UPT ;  /* 0x000000040600788c */ /* 0x000fe4000bf06070 */
[----:B------:R-:W-:-:S04]  /*0580*/  ULOP3.LUT UR5, UR20, 0x3, URZ, 0xc0, !UPT ;  /* 0x0000000314057892 */ /* 0x000fc8000f8ec0ff */
[----:B------:R-:W-:-:S03]  /*0590*/  UISETP.NE.AND UP1, UPT, UR5, URZ, UPT ;  /* 0x000000ff0500728c */ /* 0x000fc6000bf25270 */
[----:B------:R-:W-:Y:S08]  /*05a0*/  BRA.U !UP0, `(.L_x_3) ;  /* 0x00000001087c7547 */ /* 0x000ff0000b800000 */
[----:B------:R-:W1:Y:S01]  /*05b0*/  LDC.64 R6, c[0x0][0x388] ;  /* 0x0000e200ff067b82 */ /* 0x000e620000000a00 */
[----:B------:R-:W2:Y:S01]  /*05c0*/  LDCU.64 UR6, c[0x0][0x380] ;  /* 0x00007000ff0677ac */ /* 0x000ea20008000a00 */
[----:B------:R-:W-:Y:S01]  /*05d0*/  IMAD.U32 R9, RZ, RZ, UR4 ;  /* 0x00000004ff097e24 */ /* 0x000fe2000f8e00ff */
[C---:B------:R-:W-:Y:S02]  /*05e0*/  IADD3 R3, PT, PT, R13.reuse, UR4, RZ ;  /* 0x000000040d037c10 */ /* 0x040fe4000fffe0ff */
[----:B------:R-:W-:Y:S01]  /*05f0*/  IADD3 R10, P0, PT, R13, UR4, RZ ;  /* 0x000000040d0a7c10 */ /* 0x000fe2000ff1e0ff */
[----:B------:R-:W-:Y:S01]  /*0600*/  IMAD R9, R9, UR20, R0 ;  /* 0x0000001409097c24 */ /* 0x000fe2000f8e0200 */
[----:B------:R-:W-:Y:S01]  /*0610*/  MOV R11, UR20 ;  /* 0x00000014000b7c02 */ /* 0x000fe20008000f00 */
[----:B------:R-:W3:Y:S01]  /*0620*/  LDC.64 R4, c[0x0][0x380] ;  /* 0x0000e000ff047b82 */ /* 0x000ee20000000a00 */
[----:B------:R-:W-:Y:S01]  /*0630*/  MOV R15, UR20 ;  /* 0x00000014000f7c02 */ /* 0x000fe20008000f00 */
[----:B-1----:R-:W-:Y:S01]  /*0640*/  IMAD.WIDE R6, R9, 0x4, R6 ;  /* 0x0000000409067825 */ /* 0x002fe200078e0206 */
[----:B------:R-:W-:-:S05]  /*0650*/  MOV R9, UR20 ;  /* 0x0000001400097c02 */ /* 0x000fca0008000f00 */
[----:B------:R-:W-:Y:S02]  /*0660*/  IMAD.WIDE R8, R9, 0x4, R6 ;  /* 0x0000000409087825 */ /* 0x000fe400078e0206 */
[----:B0-----:R-:W4:Y:S02]  /*0670*/  LDG.E R6, desc[UR18][R6.64] ;  /* 0x0000001206067981 */ /* 0x001f24000c1e1900 */
[----:B---3--:R-:W-:Y:S01]  /*0680*/  IMAD.WIDE.U32 R4, R3, 0x4, R4 ;  /* 0x0000000403047825 */ /* 0x008fe200078e0004 */
[----:B------:R-:W-:Y:S01]  /*0690*/  IADD3.X R3, PT, PT, RZ, RZ, RZ, P0, !PT ;  /* 0x000000ffff037210 */ /* 0x000fe200007fe4ff */
[----:B------:R-:W3:Y:S01]  /*06a0*/  LDG.E R17, desc[UR18][R8.64] ;  /* 0x0000001208117981 */ /* 0x000ee2000c1e1900 */
[----:B--2---:R-:W-:-:S03]  /*06b0*/  LEA R2, P0, R10, UR6, 0x2 ;  /* 0x000000060a027c11 */ /* 0x004fc6000f8010ff */
[----:B------:R-:W4:Y:S01]  /*06c0*/  LDG.E R5, desc[UR18][R4.64] ;  /* 0x0000001204057981 */ /* 0x000f22000c1e1900 */
[----:B------:R-:W-:Y:S01]  /*06d0*/  LEA.HI.X R3, R10, UR7, R3, 0x2, P0 ;  /* 0x000000070a037c11 */ /* 0x000fe200080f1403 */
[----:B------:R-:W-:-:S04]  /*06e0*/  IMAD.WIDE R10, R11, 0x4, R8 ;  /* 0x000000040b0a7825 */ /* 0x000fc800078e0208 */
[----:B------:R-:W3:Y:S01]  /*06f0*/  LDG.E R16, desc[UR18][R2.64+0x4] ;  /* 0x0000041202107981 */ /* 0x000ee2000c1e1900 */
[----:B------:R-:W-:-:S03]  /*0700*/  IMAD.WIDE R14, R15, 0x4, R10 ;  /* 0x000000040f0e7825 */ /* 0x000fc600078e020a */
[----:B------:R-:W2:Y:S04]  /*0710*/  LDG.E R19, desc[UR18][R10.64] ;  /* 0x000000120a137981 */ /* 0x000ea8000c1e1900 */
[----:B------:R-:W2:Y:S04]  /*0720*/  LDG.E R18, desc[UR18][R2.64+0x8] ;  /* 0x0000081202127981 */ /* 0x000ea8000c1e1900 */
[----:B------:R-:W5:Y:S04]  /*0730*/  LDG.E R20, desc[UR18][R2.64+0xc] ;  /* 0x00000c1202147981 */ /* 0x000f68000c1e1900 */
[----:B------:R-:W5:Y:S01]  /*0740*/  LDG.E R14, desc[UR18][R14.64] ;  /* 0x000000120e0e7981 */ /* 0x000f62000c1e1900 */
[----:B------:R-:W-:Y:S01]  /*0750*/  UIADD3 UR4, UPT, UPT, UR4, 0x4, URZ ;  /* 0x0000000404047890 */ /* 0x000fe2000fffe0ff */
[----:B----4-:R-:W-:-:S04]  /*0760*/  FFMA R5, R5, R6, R12 ;  /* 0x0000000605057223 */ /* 0x010fc8000000000c */
[----:B---3--:R-:W-:-:S04]  /*0770*/  FFMA R5, R16, R17, R5 ;  /* 0x0000001110057223 */ /* 0x008fc80000000005 */
[----:B--2---:R-:W-:-:S04]  /*0780*/  FFMA R5, R18, R19, R5 ;  /* 0x0000001312057223 */ /* 0x004fc80000000005 */
[----:B-----5:R-:W-:-:S07]  /*0790*/  FFMA R12, R20, R14, R5 ;  /* 0x0000000e140c7223 */ /* 0x020fce0000000005 */
.L_x_3:
[----:B------:R-:W-:Y:S05]  /*07a0*/  BRA.U !UP1, `(.L_x_2) ;  /* 0x0000000109a87547 */ /* 0x000fea000b800000 */
[----:B------:R-:W-:Y:S01]  /*07b0*/  UISETP.NE.AND UP0, UPT, UR5, 0x1, UPT ;  /* 0x000000010500788c */ /* 0x000fe2000bf05270 */
[----:B------:R-:W-:Y:S01]  /*07c0*/  MOV R7, UR4 ;  /* 0x0000000400077c02 */ /* 0x000fe20008000f00 */
[----:B------:R-:W-:Y:S02]  /*07d0*/  ULOP3.LUT UR5, UR20, 0x1, URZ, 0xc0, !UPT ;  /* 0x0000000114057892 */ /* 0x000fe4000f8ec0ff */
[----:B------:R-:W-:Y:S02]  /*07e0*/  MOV R15, UR20 ;  /* 0x00000014000f7c02 */ /* 0x000fe40008000f00 */
[----:B------:R-:W-:Y:S01]  /*07f0*/  UISETP.NE.U32.AND UP1, UPT, UR5, 0x1, UPT ;  /* 0x000000010500788c */ /* 0x000fe2000bf25070 */
[----:B------:R-:W-:-:S04]  /*0800*/  PLOP3.LUT P1, PT, PT, PT, UP0, 0x80, 0x8 ;  /* 0x000000000008781c */ /* 0x000fc80003f2f008 */
[----:B------:R-:W1:Y:S01]  /*0810*/  @UP0 LDCU.128 UR8, c[0x0][0x380] ;  /* 0x00007000ff0807ac */ /* 0x000e620008000c00 */
[----:B------:R-:W-:Y:S01]  /*0820*/  PLOP3.LUT P0, PT, PT, PT, UP1, 0x80, 0x8 ;  /* 0x000000000008781c */ /* 0x000fe20003f0f018 */
[----:B------:R-:W2:Y:S04]  /*0830*/  @UP0 LDCU.64 UR6, c[0x0][0x380] ;  /* 0x00007000ff0607ac */ /* 0x000ea80008000a00 */
[----:B------:R-:W3:Y:S03]  /*0840*/  @!UP1 LDCU.128 UR12, c[0x0][0x380] ;  /* 0x00007000ff0c97ac */ /* 0x000ee60008000c00 */
[C---:B------:R-:W-:Y:S02]  /*0850*/  @P1 IADD3 R3, PT, PT, R13.reuse, UR4, RZ ;  /* 0x000000040d031c10 */ /* 0x040fe4000fffe0ff */
[----:B------:R-:W-:Y:S01]  /*0860*/  @P1 IADD3 R6, P2, PT, R13, UR4, RZ ;  /* 0x000000040d061c10 */ /* 0x000fe2000ff5e0ff */
[----:B------:R-:W-:Y:S01]  /*0870*/  @UP0 UIADD3 UR4, UPT, UPT, UR4, 0x2, URZ ;  /* 0x0000000204040890 */ /* 0x000fe2000fffe0ff */
[----:B-1----:R-:W-:Y:S01]  /*0880*/  MOV R11, UR9 ;  /* 0x00000009000b7c02 */ /* 0x002fe20008000f00 */
[----:B------:R-:W-:Y:S01]  /*0890*/  IMAD.U32 R10, RZ, RZ, UR8 ;  /* 0x00000008ff0a7e24 */ /* 0x000fe2000f8e00ff */
[----:B------:R-:W-:-:S02]  /*08a0*/  MOV R4, UR10 ;  /* 0x0000000a00047c02 */ /* 0x000fc40008000f00 */
[----:B------:R-:W-:Y:S01]  /*08b0*/  MOV R5, UR11 ;  /* 0x0000000b00057c02 */ /* 0x000fe20008000f00 */
[----:B------:R-:W-:-:S04]  /*08c0*/  @P1 IMAD.WIDE.U32 R10, R3, 0x4, R10 ;  /* 0x00000004030a1825 */ /* 0x000fc800078e000a */
[----:B------:R-:W-:Y:S01]  /*08d0*/  @P1 IMAD R3, R7, UR20, R0 ;  /* 0x0000001407031c24 */ /* 0x000fe2000f8e0200 */
[----:B------:R-:W-:Y:S01]  /*08e0*/  @P1 IADD3.X R7, PT, PT, RZ, RZ, RZ, P2, !PT ;  /* 0x000000ffff071210 */ /* 0x000fe200017fe4ff */
[----:B------:R-:W-:Y:S01]  /*08f0*/  IMAD.U32 R19, RZ, RZ, UR4 ;  /* 0x00000004ff137e24 */ /* 0x000fe2000f8e00ff */
[C---:B--2---:R-:W-:Y:S01]  /*0900*/  @P1 LEA R2, P2, R6.reuse, UR6, 0x2 ;  /* 0x0000000606021c11 */ /* 0x044fe2000f8410ff */
[----:B------:R-:W-:Y:S01]  /*0910*/  @P1 IMAD.WIDE R4, R3, 0x4, R4 ;  /* 0x0000000403041825 */ /* 0x000fe200078e0204 */
[----:B------:R-:W-:Y:S01]  /*0920*/  @!P0 IADD3 R17, PT, PT, R13, UR4, RZ ;  /* 0x000000040d118c10 */ /* 0x000fe2000fffe0ff */
[----:B0-----:R-:W2:Y:S01]  /*0930*/  @P1 LDG.E R11, desc[UR18][R10.64] ;  /* 0x000000120a0b1981 */ /* 0x001ea2000c1e1900 */
[----:B------:R-:W-:Y:S01]  /*0940*/  @P1 LEA.HI.X R3, R6, UR7, R7, 0x2, P2 ;  /* 0x0000000706031c11 */ /* 0x000fe200090f1407 */
[----:B------:R-:W-:Y:S01]  /*0950*/  @!P0 IMAD R19, R19, UR20, R0 ;  /* 0x0000001413138c24 */ /* 0x000fe2000f8e0200 */
[----:B---3--:R-:W-:Y:S01]  /*0960*/  MOV R6, UR12 ;  /* 0x0000000c00067c02 */ /* 0x008fe20008000f00 */
[----:B------:R-:W-:Y:S01]  /*0970*/  @P1 IMAD.WIDE R14, R15, 0x4, R4 ;  /* 0x000000040f0e1825 */ /* 0x000fe200078e0204 */
[----:B------:R-:W-:Y:S01]  /*0980*/  MOV R7, UR13 ;  /* 0x0000000d00077c02 */ /* 0x000fe20008000f00 */
[----:B------:R-:W2:Y:S01]  /*0990*/  @P1 LDG.E R4, desc[UR18][R4.64] ;  /* 0x0000001204041981 */ /* 0x000ea2000c1e1900 */
[----:B------:R-:W-:-:S02]  /*09a0*/  MOV R8, UR14 ;  /* 0x0000000e00087c02 */ /* 0x000fc40008000f00 */
[----:B------:R-:W-:Y:S01]  /*09b0*/  MOV R9, UR15 ;  /* 0x0000000f00097c02 */ /* 0x000fe20008000f00 */
[----:B------:R-:W-:Y:S01]  /*09c0*/  @!P0 IMAD.WIDE.U32 R6, R17, 0x4, R6 ;  /* 0x0000000411068825 */ /* 0x000fe200078e0006 */
[----:B------:R-:W3:Y:S03]  /*09d0*/  @P1 LDG.E R14, desc[UR18][R14.64] ;  /* 0x000000120e0e1981 */ /* 0x000ee6000c1e1900 */
[----:B------:R-:W-:Y:S01]  /*09e0*/  @!P0 IMAD.WIDE R8, R19, 0x4, R8 ;  /* 0x0000000413088825 */ /* 0x000fe200078e0208 */
[----:B------:R-:W3:Y:S04]  /*09f0*/  @P1 LDG.E R2, desc[UR18][R2.64+0x4] ;  /* 0x0000041202021981 */ /* 0x000ee8000c1e1900 */
[----:B------:R-:W4:Y:S04]  /*0a00*/  @!P0 LDG.E R7, desc[UR18][R6.64] ;  /* 0x0000001206078981 */ /* 0x000f28000c1e1900 */
[----:B------:R-:W4:Y:S01]  /*0a10*/  @!P0 LDG.E R8, desc[UR18][R8.64] ;  /* 0x0000001208088981 */ /* 0x000f22000c1e1900 */
[----:B--2---:R-:W-:-:S04]  /*0a20*/  @P1 FFMA R11, R11, R4, R12 ;  /* 0x000000040b0b1223 */ /* 0x004fc8000000000c */
[----:B---3--:R-:W-:-:S04]  /*0a30*/  @P1 FFMA R12, R2, R14, R11 ;  /* 0x0000000e020c1223 */ /* 0x008fc8000000000b */
[----:B----4-:R-:W-:-:S07]  /*0a40*/  @!P0 FFMA R12, R7, R8, R12 ;  /* 0x00000008070c8223 */ /* 0x010fce000000000c */
.L_x_2:
[----:B------:R-:W1:Y:S01]  /*0a50*/  LDC.64 R2, c[0x0][0x390] ;  /* 0x0000e400ff027b82 */ /* 0x000e620000000a00 */
[----:B------:R-:W-:-:S05]  /*0a60*/  IADD3 R13, PT, PT, R0, R13, RZ ;  /* 0x0000000d000d7210 */ /* 0x000fca0007ffe0ff */
[----:B-1----:R-:W-:-:S05]  /*0a70*/  IMAD.WIDE R2, R13, 0x4, R2 ;  /* 0x000000040d027825 */ /* 0x002fca00078e0202 */
[----:B0-----:R-:W-:Y:S01]  /*0a80*/  STG.E desc[UR18][R2.64], R12 ;  /* 0x0000000c02007986 */ /* 0x001fe2000c101912 */
[----:B------:R-:W-:Y:S05]  /*0a90*/  EXIT ;  /* 0x000000000000794d */ /* 0x000fea0003800000 */
.L_x_4:
[----:B------:R-:W-:-:S00]  /*0aa0*/  BRA `(.L_x_4) ;  /* 0xfffffffc00fc7947 */ /* 0x000fc0000383ffff */
[----:B------:R-:W-:-:S00]  /*0ab0*/  NOP ;  /* 0x0000000000007918 */ /* 0x000fc00000000000 */
        /* <DEDUP_REMOVED lines=12> */
.L_x_5:


//--------------------- .nv.shared.reserved.0     --------------------------
	.section	.nv.shared.reserved.0,"aw",@nobits
	.weak		__nv_reservedSMEM_offset_0_alias
	.size		__nv_reservedSMEM_offset_0_alias, 0, 64
	.other		__nv_reservedSMEM_offset_0_alias,@"STO_CUDA_RESERVED_SHARED STV_DEFAULT"
__nv_reservedSMEM_offset_0_alias:
	.zero		0
	.zero		64


//--------------------- .nv.constant0._Z17sq_mat_mul_kernelPfS_S_i --------------------------
	.section	.nv.constant0._Z17sq_mat_mul_kernelPfS_S_i,"a",@progbits
	.sectionflags	@""
	.align	4
.nv.constant0._Z17sq_mat_mul_kernelPfS_S_i:
	.zero		924


//--------------------- SYMBOLS --------------------------

	.type		.nv.reservedSmem.offset0,@object
	.size		.nv.reservedSmem.offset0,0x4
